//
// Generated by NVIDIA NVVM Compiler
//
// Compiler Build ID: CL-36424714
// Cuda compilation tools, release 13.0, V13.0.88
// Based on NVVM 20.0.0
//

.version 9.0
.target sm_100
.address_size 64

	// .globl	_ZN3ch822threshold_naive_kernelEPKfPffi

.visible .entry _ZN3ch822threshold_naive_kernelEPKfPffi(
	.param .u64 .ptr .align 1 _ZN3ch822threshold_naive_kernelEPKfPffi_param_0,
	.param .u64 .ptr .align 1 _ZN3ch822threshold_naive_kernelEPKfPffi_param_1,
	.param .f32 _ZN3ch822threshold_naive_kernelEPKfPffi_param_2,
	.param .u32 _ZN3ch822threshold_naive_kernelEPKfPffi_param_3
)
{
	.local .align 4 .b8 	__local_depot0[4];
	.reg .b64 	%SP;
	.reg .b64 	%SPL;
	.reg .pred 	%p<6>;
	.reg .b32 	%r<6>;
	.reg .b32 	%f<195>;
	.reg .b64 	%rd<17>;

	mov.u64 	%SPL, __local_depot0;
	ld.param.u64 	%rd2, [_ZN3ch822threshold_naive_kernelEPKfPffi_param_0];
	ld.param.u64 	%rd3, [_ZN3ch822threshold_naive_kernelEPKfPffi_param_1];
	ld.param.f32 	%f8, [_ZN3ch822threshold_naive_kernelEPKfPffi_param_2];
	ld.param.u32 	%r2, [_ZN3ch822threshold_naive_kernelEPKfPffi_param_3];
	mov.u32 	%r3, %ctaid.x;
	mov.u32 	%r4, %ntid.x;
	mov.u32 	%r5, %tid.x;
	mad.lo.s32 	%r1, %r3, %r4, %r5;
	setp.ge.s32 	%p1, %r1, %r2;
	@%p1 bra 	$L__BB0_10;
	cvta.to.global.u64 	%rd4, %rd2;
	mul.wide.s32 	%rd5, %r1, 4;
	add.s64 	%rd1, %rd4, %rd5;
	ld.volatile.global.f32 	%f1, [%rd1];
	mul.f32 	%f2, %f8, 0f3FC00000;
	setp.leu.f32 	%p2, %f1, %f2;
	@%p2 bra 	$L__BB0_3;
	ld.volatile.global.f32 	%f151, [%rd1];
	sin.approx.f32 	%f152, %f151;
	cos.approx.f32 	%f153, %f151;
	abs.f32 	%f154, %f151;
	mul.f32 	%f155, %f152, %f153;
	fma.rn.f32 	%f156, %f155, 0f38D1B717, %f154;
	add.f32 	%f157, %f156, %f156;
	neg.f32 	%f158, %f151;
	sin.approx.f32 	%f159, %f158;
	cos.approx.f32 	%f160, %f158;
	abs.f32 	%f161, %f158;
	mul.f32 	%f162, %f159, %f160;
	fma.rn.f32 	%f163, %f162, 0f38D1B717, %f161;
	mul.f32 	%f164, %f151, 0f3F000000;
	mul.f32 	%f165, %f151, 0f38D1B717;
	fma.rn.f32 	%f166, %f164, 0f3F7FFA1A, %f165;
	mul.f32 	%f167, %f151, 0fB8D1B717;
	fma.rn.f32 	%f168, %f166, 0f3F7FEE4E, %f167;
	sub.f32 	%f169, %f168, %f168;
	add.u64 	%rd13, %SPL, 0;
	st.local.f32 	[%rd13], %f163;
	ld.local.f32 	%f170, [%rd13];
	ld.local.f32 	%f171, [%rd13];
	sub.f32 	%f172, %f170, %f171;
	fma.rn.f32 	%f173, %f157, 0f3F000000, %f172;
	add.f32 	%f174, %f169, %f173;
	fma.rn.f32 	%f175, %f174, 0f3FA00000, 0f00000000;
	st.local.f32 	[%rd13], %f163;
	ld.local.f32 	%f176, [%rd13];
	ld.local.f32 	%f177, [%rd13];
	sub.f32 	%f178, %f176, %f177;
	fma.rn.f32 	%f179, %f157, 0f3F000000, %f178;
	add.f32 	%f180, %f169, %f179;
	fma.rn.f32 	%f181, %f180, 0f3FA00000, %f175;
	st.local.f32 	[%rd13], %f163;
	ld.local.f32 	%f182, [%rd13];
	ld.local.f32 	%f183, [%rd13];
	sub.f32 	%f184, %f182, %f183;
	fma.rn.f32 	%f185, %f157, 0f3F000000, %f184;
	add.f32 	%f186, %f169, %f185;
	fma.rn.f32 	%f187, %f186, 0f3FA00000, %f181;
	st.local.f32 	[%rd13], %f163;
	ld.local.f32 	%f188, [%rd13];
	ld.local.f32 	%f189, [%rd13];
	sub.f32 	%f190, %f188, %f189;
	fma.rn.f32 	%f191, %f157, 0f3F000000, %f190;
	add.f32 	%f192, %f169, %f191;
	fma.rn.f32 	%f193, %f192, 0f3FA00000, %f187;
	mul.f32 	%f194, %f193, 0f3E800000;
	bra.uni 	$L__BB0_9;
$L__BB0_3:
	setp.leu.f32 	%p3, %f1, %f8;
	@%p3 bra 	$L__BB0_5;
	ld.volatile.global.f32 	%f108, [%rd1];
	sin.approx.f32 	%f109, %f108;
	cos.approx.f32 	%f110, %f108;
	abs.f32 	%f111, %f108;
	mul.f32 	%f112, %f109, %f110;
	fma.rn.f32 	%f113, %f112, 0f38D1B717, %f111;
	add.f32 	%f114, %f113, %f113;
	neg.f32 	%f115, %f108;
	sin.approx.f32 	%f116, %f115;
	cos.approx.f32 	%f117, %f115;
	abs.f32 	%f118, %f115;
	mul.f32 	%f119, %f116, %f117;
	fma.rn.f32 	%f120, %f119, 0f38D1B717, %f118;
	mul.f32 	%f121, %f108, 0f3F000000;
	mul.f32 	%f122, %f108, 0f38D1B717;
	fma.rn.f32 	%f123, %f121, 0f3F7FFA1A, %f122;
	mul.f32 	%f124, %f108, 0fB8D1B717;
	fma.rn.f32 	%f125, %f123, 0f3F7FEE4E, %f124;
	sub.f32 	%f126, %f125, %f125;
	add.u64 	%rd11, %SPL, 0;
	st.local.f32 	[%rd11], %f120;
	ld.local.f32 	%f127, [%rd11];
	ld.local.f32 	%f128, [%rd11];
	sub.f32 	%f129, %f127, %f128;
	fma.rn.f32 	%f130, %f114, 0f3F000000, %f129;
	add.f32 	%f131, %f126, %f130;
	fma.rn.f32 	%f132, %f131, 0f3F59999A, 0f00000000;
	st.local.f32 	[%rd11], %f120;
	ld.local.f32 	%f133, [%rd11];
	ld.local.f32 	%f134, [%rd11];
	sub.f32 	%f135, %f133, %f134;
	fma.rn.f32 	%f136, %f114, 0f3F000000, %f135;
	add.f32 	%f137, %f126, %f136;
	fma.rn.f32 	%f138, %f137, 0f3F59999A, %f132;
	st.local.f32 	[%rd11], %f120;
	ld.local.f32 	%f139, [%rd11];
	ld.local.f32 	%f140, [%rd11];
	sub.f32 	%f141, %f139, %f140;
	fma.rn.f32 	%f142, %f114, 0f3F000000, %f141;
	add.f32 	%f143, %f126, %f142;
	fma.rn.f32 	%f144, %f143, 0f3F59999A, %f138;
	st.local.f32 	[%rd11], %f120;
	ld.local.f32 	%f145, [%rd11];
	ld.local.f32 	%f146, [%rd11];
	sub.f32 	%f147, %f145, %f146;
	fma.rn.f32 	%f148, %f114, 0f3F000000, %f147;
	add.f32 	%f149, %f126, %f148;
	fma.rn.f32 	%f150, %f149, 0f3F59999A, %f144;
	mul.f32 	%f194, %f150, 0f3E800000;
	bra.uni 	$L__BB0_9;
$L__BB0_5:
	neg.f32 	%f9, %f2;
	setp.geu.f32 	%p4, %f1, %f9;
	@%p4 bra 	$L__BB0_7;
	ld.volatile.global.f32 	%f60, [%rd1];
	sin.approx.f32 	%f61, %f60;
	cos.approx.f32 	%f62, %f60;
	abs.f32 	%f63, %f60;
	mul.f32 	%f64, %f61, %f62;
	fma.rn.f32 	%f65, %f64, 0f38D1B717, %f63;
	add.f32 	%f66, %f65, %f65;
	neg.f32 	%f67, %f60;
	sin.approx.f32 	%f68, %f67;
	cos.approx.f32 	%f69, %f67;
	abs.f32 	%f70, %f67;
	mul.f32 	%f71, %f68, %f69;
	fma.rn.f32 	%f72, %f71, 0f38D1B717, %f70;
	mul.f32 	%f73, %f60, 0f3F000000;
	mul.f32 	%f74, %f60, 0f38D1B717;
	fma.rn.f32 	%f75, %f73, 0f3F7FFA1A, %f74;
	mul.f32 	%f76, %f60, 0fB8D1B717;
	fma.rn.f32 	%f77, %f75, 0f3F7FEE4E, %f76;
	sub.f32 	%f78, %f77, %f77;
	add.u64 	%rd9, %SPL, 0;
	st.local.f32 	[%rd9], %f72;
	ld.local.f32 	%f79, [%rd9];
	ld.local.f32 	%f80, [%rd9];
	sub.f32 	%f81, %f79, %f80;
	fma.rn.f32 	%f82, %f66, 0f3F000000, %f81;
	add.f32 	%f83, %f78, %f82;
	mul.f32 	%f84, %f83, 0f3FA00000;
	mov.f32 	%f85, 0f00000000;
	sub.f32 	%f86, %f85, %f84;
	st.local.f32 	[%rd9], %f72;
	ld.local.f32 	%f87, [%rd9];
	ld.local.f32 	%f88, [%rd9];
	sub.f32 	%f89, %f87, %f88;
	fma.rn.f32 	%f90, %f66, 0f3F000000, %f89;
	add.f32 	%f91, %f78, %f90;
	mul.f32 	%f92, %f91, 0f3FA00000;
	sub.f32 	%f93, %f86, %f92;
	st.local.f32 	[%rd9], %f72;
	ld.local.f32 	%f94, [%rd9];
	ld.local.f32 	%f95, [%rd9];
	sub.f32 	%f96, %f94, %f95;
	fma.rn.f32 	%f97, %f66, 0f3F000000, %f96;
	add.f32 	%f98, %f78, %f97;
	mul.f32 	%f99, %f98, 0f3FA00000;
	sub.f32 	%f100, %f93, %f99;
	st.local.f32 	[%rd9], %f72;
	ld.local.f32 	%f101, [%rd9];
	ld.local.f32 	%f102, [%rd9];
	sub.f32 	%f103, %f101, %f102;
	fma.rn.f32 	%f104, %f66, 0f3F000000, %f103;
	add.f32 	%f105, %f78, %f104;
	mul.f32 	%f106, %f105, 0f3FA00000;
	sub.f32 	%f107, %f100, %f106;
	mul.f32 	%f194, %f107, 0f3E800000;
	bra.uni 	$L__BB0_9;
$L__BB0_7:
	neg.f32 	%f11, %f8;
	setp.geu.f32 	%p5, %f1, %f11;
	mov.f32 	%f194, 0f00000000;
	@%p5 bra 	$L__BB0_9;
	ld.volatile.global.f32 	%f12, [%rd1];
	sin.approx.f32 	%f13, %f12;
	cos.approx.f32 	%f14, %f12;
	abs.f32 	%f15, %f12;
	mul.f32 	%f16, %f13, %f14;
	fma.rn.f32 	%f17, %f16, 0f38D1B717, %f15;
	add.f32 	%f18, %f17, %f17;
	neg.f32 	%f19, %f12;
	sin.approx.f32 	%f20, %f19;
	cos.approx.f32 	%f21, %f19;
	abs.f32 	%f22, %f19;
	mul.f32 	%f23, %f20, %f21;
	fma.rn.f32 	%f24, %f23, 0f38D1B717, %f22;
	mul.f32 	%f25, %f12, 0f3F000000;
	mul.f32 	%f26, %f12, 0f38D1B717;
	fma.rn.f32 	%f27, %f25, 0f3F7FFA1A, %f26;
	mul.f32 	%f28, %f12, 0fB8D1B717;
	fma.rn.f32 	%f29, %f27, 0f3F7FEE4E, %f28;
	sub.f32 	%f30, %f29, %f29;
	add.u64 	%rd7, %SPL, 0;
	st.local.f32 	[%rd7], %f24;
	ld.local.f32 	%f31, [%rd7];
	ld.local.f32 	%f32, [%rd7];
	sub.f32 	%f33, %f31, %f32;
	fma.rn.f32 	%f34, %f18, 0f3F000000, %f33;
	add.f32 	%f35, %f30, %f34;
	mul.f32 	%f36, %f35, 0f3F59999A;
	mov.f32 	%f37, 0f00000000;
	sub.f32 	%f38, %f37, %f36;
	st.local.f32 	[%rd7], %f24;
	ld.local.f32 	%f39, [%rd7];
	ld.local.f32 	%f40, [%rd7];
	sub.f32 	%f41, %f39, %f40;
	fma.rn.f32 	%f42, %f18, 0f3F000000, %f41;
	add.f32 	%f43, %f30, %f42;
	mul.f32 	%f44, %f43, 0f3F59999A;
	sub.f32 	%f45, %f38, %f44;
	st.local.f32 	[%rd7], %f24;
	ld.local.f32 	%f46, [%rd7];
	ld.local.f32 	%f47, [%rd7];
	sub.f32 	%f48, %f46, %f47;
	fma.rn.f32 	%f49, %f18, 0f3F000000, %f48;
	add.f32 	%f50, %f30, %f49;
	mul.f32 	%f51, %f50, 0f3F59999A;
	sub.f32 	%f52, %f45, %f51;
	st.local.f32 	[%rd7], %f24;
	ld.local.f32 	%f53, [%rd7];
	ld.local.f32 	%f54, [%rd7];
	sub.f32 	%f55, %f53, %f54;
	fma.rn.f32 	%f56, %f18, 0f3F000000, %f55;
	add.f32 	%f57, %f30, %f56;
	mul.f32 	%f58, %f57, 0f3F59999A;
	sub.f32 	%f59, %f52, %f58;
	mul.f32 	%f194, %f59, 0f3E800000;
$L__BB0_9:
	cvta.to.global.u64 	%rd14, %rd3;
	add.s64 	%rd16, %rd14, %rd5;
	st.global.f32 	[%rd16], %f194;
$L__BB0_10:
	ret;

}
	// .globl	_ZN3ch836threshold_predicated_fallback_kernelEPKfPffii
.visible .entry _ZN3ch836threshold_predicated_fallback_kernelEPKfPffii(
	.param .u64 .ptr .align 1 _ZN3ch836threshold_predicated_fallback_kernelEPKfPffii_param_0,
	.param .u64 .ptr .align 1 _ZN3ch836threshold_predicated_fallback_kernelEPKfPffii_param_1,
	.param .f32 _ZN3ch836threshold_predicated_fallback_kernelEPKfPffii_param_2,
	.param .u32 _ZN3ch836threshold_predicated_fallback_kernelEPKfPffii_param_3,
	.param .u32 _ZN3ch836threshold_predicated_fallback_kernelEPKfPffii_param_4
)
{
	.reg .pred 	%p<35>;
	.reg .b32 	%r<27>;
	.reg .b32 	%f<124>;
	.reg .b64 	%rd<17>;

	ld.param.u64 	%rd9, [_ZN3ch836threshold_predicated_fallback_kernelEPKfPffii_param_0];
	ld.param.u64 	%rd10, [_ZN3ch836threshold_predicated_fallback_kernelEPKfPffii_param_1];
	ld.param.f32 	%f38, [_ZN3ch836threshold_predicated_fallback_kernelEPKfPffii_param_2];
	ld.param.u32 	%r16, [_ZN3ch836threshold_predicated_fallback_kernelEPKfPffii_param_3];
	ld.param.u32 	%r15, [_ZN3ch836threshold_predicated_fallback_kernelEPKfPffii_param_4];
	cvta.to.global.u64 	%rd1, %rd10;
	cvta.to.global.u64 	%rd2, %rd9;
	mov.u32 	%r17, %ctaid.x;
	mov.u32 	%r18, %ntid.x;
	mov.u32 	%r19, %tid.x;
	mad.lo.s32 	%r1, %r17, %r18, %r19;
	setp.ge.s32 	%p1, %r1, %r16;
	@%p1 bra 	$L__BB1_28;
	shl.b32 	%r2, %r1, 2;
	or.b32  	%r20, %r2, 3;
	setp.lt.s32 	%p2, %r20, %r15;
	@%p2 bra 	$L__BB1_19;
	setp.ge.s32 	%p3, %r2, %r15;
	@%p3 bra 	$L__BB1_28;
	mul.f32 	%f1, %f38, 0f3FC00000;
	and.b32  	%r3, %r15, 3;
	setp.eq.s32 	%p4, %r3, 0;
	mov.u32 	%r24, %r2;
	@%p4 bra 	$L__BB1_8;
	neg.s32 	%r22, %r3;
	mov.u32 	%r24, %r2;
$L__BB1_5:
	.pragma "nounroll";
	mul.wide.s32 	%rd3, %r24, 4;
	add.s64 	%rd11, %rd2, %rd3;
	ld.global.nc.f32 	%f2, [%rd11];
	abs.f32 	%f3, %f2;
	setp.le.f32 	%p5, %f3, %f38;
	mov.f32 	%f115, 0f00000000;
	@%p5 bra 	$L__BB1_7;
	setp.gt.f32 	%p6, %f3, %f1;
	selp.f32 	%f40, 0f3FA00000, 0f3F59999A, %p6;
	setp.ge.f32 	%p7, %f2, 0f00000000;
	neg.f32 	%f41, %f40;
	selp.f32 	%f42, %f40, %f41, %p7;
	sin.approx.f32 	%f43, %f2;
	cos.approx.f32 	%f44, %f2;
	mul.f32 	%f45, %f43, %f44;
	fma.rn.f32 	%f46, %f45, 0f38D1B717, %f3;
	mul.f32 	%f115, %f42, %f46;
$L__BB1_7:
	add.s64 	%rd12, %rd1, %rd3;
	st.global.f32 	[%rd12], %f115;
	add.s32 	%r24, %r24, 1;
	add.s32 	%r22, %r22, 1;
	setp.ne.s32 	%p8, %r22, 0;
	@%p8 bra 	$L__BB1_5;
$L__BB1_8:
	sub.s32 	%r21, %r2, %r15;
	setp.gt.u32 	%p9, %r21, -4;
	@%p9 bra 	$L__BB1_28;
	sub.s32 	%r25, %r24, %r15;
	add.s64 	%rd4, %rd2, 8;
	add.s64 	%rd5, %rd1, 8;
$L__BB1_10:
	mul.wide.s32 	%rd6, %r24, 4;
	add.s64 	%rd7, %rd4, %rd6;
	ld.global.nc.f32 	%f22, [%rd7+-8];
	abs.f32 	%f23, %f22;
	setp.le.f32 	%p10, %f23, %f38;
	mov.f32 	%f120, 0f00000000;
	@%p10 bra 	$L__BB1_12;
	setp.gt.f32 	%p11, %f23, %f1;
	selp.f32 	%f48, 0f3FA00000, 0f3F59999A, %p11;
	setp.ge.f32 	%p12, %f22, 0f00000000;
	neg.f32 	%f49, %f48;
	selp.f32 	%f50, %f48, %f49, %p12;
	sin.approx.f32 	%f51, %f22;
	cos.approx.f32 	%f52, %f22;
	mul.f32 	%f53, %f51, %f52;
	fma.rn.f32 	%f54, %f53, 0f38D1B717, %f23;
	mul.f32 	%f120, %f50, %f54;
$L__BB1_12:
	add.s64 	%rd8, %rd5, %rd6;
	st.global.f32 	[%rd8+-8], %f120;
	ld.global.nc.f32 	%f26, [%rd7+-4];
	abs.f32 	%f27, %f26;
	setp.le.f32 	%p13, %f27, %f38;
	mov.f32 	%f121, 0f00000000;
	@%p13 bra 	$L__BB1_14;
	setp.gt.f32 	%p14, %f27, %f1;
	selp.f32 	%f56, 0f3FA00000, 0f3F59999A, %p14;
	setp.ge.f32 	%p15, %f26, 0f00000000;
	neg.f32 	%f57, %f56;
	selp.f32 	%f58, %f56, %f57, %p15;
	sin.approx.f32 	%f59, %f26;
	cos.approx.f32 	%f60, %f26;
	mul.f32 	%f61, %f59, %f60;
	fma.rn.f32 	%f62, %f61, 0f38D1B717, %f27;
	mul.f32 	%f121, %f58, %f62;
$L__BB1_14:
	st.global.f32 	[%rd8+-4], %f121;
	ld.global.nc.f32 	%f30, [%rd7];
	abs.f32 	%f31, %f30;
	setp.le.f32 	%p16, %f31, %f38;
	mov.f32 	%f122, 0f00000000;
	@%p16 bra 	$L__BB1_16;
	setp.gt.f32 	%p17, %f31, %f1;
	selp.f32 	%f64, 0f3FA00000, 0f3F59999A, %p17;
	setp.ge.f32 	%p18, %f30, 0f00000000;
	neg.f32 	%f65, %f64;
	selp.f32 	%f66, %f64, %f65, %p18;
	sin.approx.f32 	%f67, %f30;
	cos.approx.f32 	%f68, %f30;
	mul.f32 	%f69, %f67, %f68;
	fma.rn.f32 	%f70, %f69, 0f38D1B717, %f31;
	mul.f32 	%f122, %f66, %f70;
$L__BB1_16:
	st.global.f32 	[%rd8], %f122;
	ld.global.nc.f32 	%f34, [%rd7+4];
	abs.f32 	%f35, %f34;
	setp.le.f32 	%p19, %f35, %f38;
	mov.f32 	%f123, 0f00000000;
	@%p19 bra 	$L__BB1_18;
	setp.gt.f32 	%p20, %f35, %f1;
	selp.f32 	%f72, 0f3FA00000, 0f3F59999A, %p20;
	setp.ge.f32 	%p21, %f34, 0f00000000;
	neg.f32 	%f73, %f72;
	selp.f32 	%f74, %f72, %f73, %p21;
	sin.approx.f32 	%f75, %f34;
	cos.approx.f32 	%f76, %f34;
	mul.f32 	%f77, %f75, %f76;
	fma.rn.f32 	%f78, %f77, 0f38D1B717, %f35;
	mul.f32 	%f123, %f74, %f78;
$L__BB1_18:
	st.global.f32 	[%rd8+4], %f123;
	add.s32 	%r24, %r24, 4;
	add.s32 	%r25, %r25, 4;
	setp.ne.s32 	%p22, %r25, 0;
	@%p22 bra 	$L__BB1_10;
	bra.uni 	$L__BB1_28;
$L__BB1_19:
	mul.wide.s32 	%rd13, %r1, 16;
	add.s64 	%rd14, %rd2, %rd13;
	ld.global.nc.v4.f32 	{%f6, %f7, %f8, %f9}, [%rd14];
	abs.f32 	%f10, %f6;
	setp.le.f32 	%p23, %f10, %f38;
	mov.f32 	%f116, 0f00000000;
	@%p23 bra 	$L__BB1_21;
	mul.f32 	%f80, %f38, 0f3FC00000;
	setp.gt.f32 	%p24, %f10, %f80;
	selp.f32 	%f81, 0f3FA00000, 0f3F59999A, %p24;
	setp.ge.f32 	%p25, %f6, 0f00000000;
	neg.f32 	%f82, %f81;
	selp.f32 	%f83, %f81, %f82, %p25;
	sin.approx.f32 	%f84, %f6;
	cos.approx.f32 	%f85, %f6;
	mul.f32 	%f86, %f84, %f85;
	fma.rn.f32 	%f87, %f86, 0f38D1B717, %f10;
	mul.f32 	%f116, %f83, %f87;
$L__BB1_21:
	abs.f32 	%f13, %f7;
	setp.le.f32 	%p26, %f13, %f38;
	mov.f32 	%f117, 0f00000000;
	@%p26 bra 	$L__BB1_23;
	mul.f32 	%f89, %f38, 0f3FC00000;
	setp.gt.f32 	%p27, %f13, %f89;
	selp.f32 	%f90, 0f3FA00000, 0f3F59999A, %p27;
	setp.ge.f32 	%p28, %f7, 0f00000000;
	neg.f32 	%f91, %f90;
	selp.f32 	%f92, %f90, %f91, %p28;
	sin.approx.f32 	%f93, %f7;
	cos.approx.f32 	%f94, %f7;
	mul.f32 	%f95, %f93, %f94;
	fma.rn.f32 	%f96, %f95, 0f38D1B717, %f13;
	mul.f32 	%f117, %f92, %f96;
$L__BB1_23:
	abs.f32 	%f16, %f8;
	setp.le.f32 	%p29, %f16, %f38;
	mov.f32 	%f118, 0f00000000;
	@%p29 bra 	$L__BB1_25;
	mul.f32 	%f98, %f38, 0f3FC00000;
	setp.gt.f32 	%p30, %f16, %f98;
	selp.f32 	%f99, 0f3FA00000, 0f3F59999A, %p30;
	setp.ge.f32 	%p31, %f8, 0f00000000;
	neg.f32 	%f100, %f99;
	selp.f32 	%f101, %f99, %f100, %p31;
	sin.approx.f32 	%f102, %f8;
	cos.approx.f32 	%f103, %f8;
	mul.f32 	%f104, %f102, %f103;
	fma.rn.f32 	%f105, %f104, 0f38D1B717, %f16;
	mul.f32 	%f118, %f101, %f105;
$L__BB1_25:
	abs.f32 	%f19, %f9;
	setp.le.f32 	%p32, %f19, %f38;
	mov.f32 	%f119, 0f00000000;
	@%p32 bra 	$L__BB1_27;
	mul.f32 	%f107, %f38, 0f3FC00000;
	setp.gt.f32 	%p33, %f19, %f107;
	selp.f32 	%f108, 0f3FA00000, 0f3F59999A, %p33;
	setp.ge.f32 	%p34, %f9, 0f00000000;
	neg.f32 	%f109, %f108;
	selp.f32 	%f110, %f108, %f109, %p34;
	sin.approx.f32 	%f111, %f9;
	cos.approx.f32 	%f112, %f9;
	mul.f32 	%f113, %f111, %f112;
	fma.rn.f32 	%f114, %f113, 0f38D1B717, %f19;
	mul.f32 	%f119, %f110, %f114;
$L__BB1_27:
	add.s64 	%rd16, %rd1, %rd13;
	st.global.v4.f32 	[%rd16], {%f116, %f117, %f118, %f119};
$L__BB1_28:
	ret;

}


// ===== COMPILED SASS (sm_100) =====

	.target	sm_100

	.elftype	@"ET_EXEC"


//--------------------- .note.nv.tkinfo           --------------------------
	.section	.note.nv.tkinfo,"",@"SHT_NOTE"
	.sectionflags	@"SHF_NOTE_NV_TKINFO"
	.tkinfo
        /*0018*/ 	.word	0x00000002
        /*0030*/ 	.string	""
        /*0030*/ 	.string	"ptxas"
        /*0030*/ 	.string	"Cuda compilation tools, release 13.0, V13.0.88"
        /*0030*/ 	.string	"Build cuda_13.0.r13.0/compiler.36424714_0"
        /*0030*/ 	.string	"-arch sm_100 -m 64 "



//--------------------- .note.nv.cuinfo           --------------------------
	.section	.note.nv.cuinfo,"",@"SHT_NOTE"
	.sectionflags	@"SHF_NOTE_NV_CUINFO"
        /*0018*/ 	.short	0x0002
        /*001a*/ 	.short	0x0064
        /*001c*/ 	.short	0x0082
	.zero		2


//--------------------- .nv.info                  --------------------------
	.section	.nv.info,"",@"SHT_CUDA_INFO"
	.align	4


	//----- nvinfo : EIATTR_REGCOUNT
	.align		4
        /*0000*/ 	.byte	0x04, 0x2f
        /*0002*/ 	.short	(.L_1 - .L_0)
	.align		4
.L_0:
        /*0004*/ 	.word	index@(_ZN3ch822threshold_naive_kernelEPKfPffi)
        /*0008*/ 	.word	0x0000000e


	//----- nvinfo : EIATTR_FRAME_SIZE
	.align		4
.L_1:
        /*000c*/ 	.byte	0x04, 0x11
        /*000e*/ 	.short	(.L_3 - .L_2)
	.align		4
.L_2:
        /*0010*/ 	.word	index@(_ZN3ch822threshold_naive_kernelEPKfPffi)
        /*0014*/ 	.word	0x00000000


	//----- nvinfo : EIATTR_REGCOUNT
	.align		4
.L_3:
        /*0018*/ 	.byte	0x04, 0x2f
        /*001a*/ 	.short	(.L_5 - .L_4)
	.align		4
.L_4:
        /*001c*/ 	.word	index@(_ZN3ch836threshold_predicated_fallback_kernelEPKfPffii)
        /*0020*/ 	.word	0x00000018


	//----- nvinfo : EIATTR_FRAME_SIZE
	.align		4
.L_5:
        /*0024*/ 	.byte	0x04, 0x11
        /*0026*/ 	.short	(.L_7 - .L_6)
	.align		4
.L_6:
        /*0028*/ 	.word	index@(_ZN3ch836threshold_predicated_fallback_kernelEPKfPffii)
        /*002c*/ 	.word	0x00000000


	//----- nvinfo : EIATTR_MIN_STACK_SIZE
	.align		4
.L_7:
        /*0030*/ 	.byte	0x04, 0x12
        /*0032*/ 	.short	(.L_9 - .L_8)
	.align		4
.L_8:
        /*0034*/ 	.word	index@(_ZN3ch836threshold_predicated_fallback_kernelEPKfPffii)
        /*0038*/ 	.word	0x00000000


	//----- nvinfo : EIATTR_MIN_STACK_SIZE
	.align		4
.L_9:
        /*003c*/ 	.byte	0x04, 0x12
        /*003e*/ 	.short	(.L_11 - .L_10)
	.align		4
.L_10:
        /*0040*/ 	.word	index@(_ZN3ch822threshold_naive_kernelEPKfPffi)
        /*0044*/ 	.word	0x00000000
.L_11:


//--------------------- .nv.compat                --------------------------
	.section	.nv.compat,"",@"SHT_CUDA_COMPAT_INFO"
	.align	4
        /*0000*/ 	.byte	0x02, 0x09, 0x00, 0x00, 0x02, 0x02, 0x01, 0x00, 0x02, 0x05, 0x05, 0x00, 0x03, 0x07, 0x01, 0x01
        /*0010*/ 	.byte	0x02, 0x03, 0x00, 0x00, 0x02, 0x06, 0x01, 0x00, 0x04, 0x0b, 0x08, 0x00, 0x09, 0x00, 0x00, 0x00
        /*0020*/ 	.byte	0x00, 0x00, 0x00, 0x00


//--------------------- .nv.info._ZN3ch836threshold_predicated_fallback_kernelEPKfPffii --------------------------
	.section	.nv.info._ZN3ch836threshold_predicated_fallback_kernelEPKfPffii,"",@"SHT_CUDA_INFO"
	.sectionflags	@""
	.align	4


	//----- nvinfo : EIATTR_CUDA_API_VERSION
	.align		4
        /*0000*/ 	.byte	0x04, 0x37
        /*0002*/ 	.short	(.L_13 - .L_12)
.L_12:
        /*0004*/ 	.word	0x00000082


	//----- nvinfo : EIATTR_KPARAM_INFO
	.align		4
.L_13:
        /*0008*/ 	.byte	0x04, 0x17
        /*000a*/ 	.short	(.L_15 - .L_14)
.L_14:
        /*000c*/ 	.word	0x00000000
        /*0010*/ 	.short	0x0004
        /*0012*/ 	.short	0x0018
        /*0014*/ 	.byte	0x00, 0xf0, 0x11, 0x00


	//----- nvinfo : EIATTR_KPARAM_INFO
	.align		4
.L_15:
        /*0018*/ 	.byte	0x04, 0x17
        /*001a*/ 	.short	(.L_17 - .L_16)
.L_16:
        /*001c*/ 	.word	0x00000000
        /*0020*/ 	.short	0x0003
        /*0022*/ 	.short	0x0014
        /*0024*/ 	.byte	0x00, 0xf0, 0x11, 0x00


	//----- nvinfo : EIATTR_KPARAM_INFO
	.align		4
.L_17:
        /*0028*/ 	.byte	0x04, 0x17
        /*002a*/ 	.short	(.L_19 - .L_18)
.L_18:
        /*002c*/ 	.word	0x00000000
        /*0030*/ 	.short	0x0002
        /*0032*/ 	.short	0x0010
        /*0034*/ 	.byte	0x00, 0xf0, 0x11, 0x00


	//----- nvinfo : EIATTR_KPARAM_INFO
	.align		4
.L_19:
        /*0038*/ 	.byte	0x04, 0x17
        /*003a*/ 	.short	(.L_21 - .L_20)
.L_20:
        /*003c*/ 	.word	0x00000000
        /*0040*/ 	.short	0x0001
        /*0042*/ 	.short	0x0008
        /*0044*/ 	.byte	0x00, 0xf5, 0x21, 0x00


	//----- nvinfo : EIATTR_KPARAM_INFO
	.align		4
.L_21:
        /*0048*/ 	.byte	0x04, 0x17
        /*004a*/ 	.short	(.L_23 - .L_22)
.L_22:
        /*004c*/ 	.word	0x00000000
        /*0050*/ 	.short	0x0000
        /*0052*/ 	.short	0x0000
        /*0054*/ 	.byte	0x00, 0xf5, 0x21, 0x00


	//----- nvinfo : EIATTR_SPARSE_MMA_MASK
	.align		4
.L_23:
        /*0058*/ 	.byte	0x03, 0x50
        /*005a*/ 	.short	0x0000


	//----- nvinfo : EIATTR_MAXREG_COUNT
	.align		4
        /*005c*/ 	.byte	0x03, 0x1b
        /*005e*/ 	.short	0x00ff


	//----- nvinfo : EIATTR_MERCURY_ISA_VERSION
	.align		4
        /*0060*/ 	.byte	0x03, 0x5f
        /*0062*/ 	.short	0x0101


	//----- nvinfo : EIATTR_VRC_CTA_INIT_COUNT
	.align		4
        /*0064*/ 	.byte	0x02, 0x4a
	.zero		1
	.zero		1


	//----- nvinfo : EIATTR_EXIT_INSTR_OFFSETS
	.align		4
        /*0068*/ 	.byte	0x04, 0x1c
        /*006a*/ 	.short	(.L_25 - .L_24)


	//   ....[0]....
.L_24:
        /*006c*/ 	.word	0x00000070


	//   ....[1]....
        /*0070*/ 	.word	0x00000110


	//   ....[2]....
        /*0074*/ 	.word	0x00000370


	//   ....[3]....
        /*0078*/ 	.word	0x00000840


	//   ....[4]....
        /*007c*/ 	.word	0x00000d00


	//----- nvinfo : EIATTR_CRS_STACK_SIZE
	.align		4
.L_25:
        /*0080*/ 	.byte	0x04, 0x1e
        /*0082*/ 	.short	(.L_27 - .L_26)
.L_26:
        /*0084*/ 	.word	0x00000000


	//----- nvinfo : EIATTR_CBANK_PARAM_SIZE
	.align		4
.L_27:
        /*0088*/ 	.byte	0x03, 0x19
        /*008a*/ 	.short	0x001c


	//----- nvinfo : EIATTR_PARAM_CBANK
	.align		4
        /*008c*/ 	.byte	0x04, 0x0a
        /*008e*/ 	.short	(.L_29 - .L_28)
	.align		4
.L_28:
        /*0090*/ 	.word	index@(.nv.constant0._ZN3ch836threshold_predicated_fallback_kernelEPKfPffii)
        /*0094*/ 	.short	0x0380
        /*0096*/ 	.short	0x001c


	//----- nvinfo : EIATTR_SW_WAR
	.align		4
.L_29:
        /*0098*/ 	.byte	0x04, 0x36
        /*009a*/ 	.short	(.L_31 - .L_30)
.L_30:
        /*009c*/ 	.word	0x00000008
.L_31:


//--------------------- .nv.info._ZN3ch822threshold_naive_kernelEPKfPffi --------------------------
	.section	.nv.info._ZN3ch822threshold_naive_kernelEPKfPffi,"",@"SHT_CUDA_INFO"
	.sectionflags	@""
	.align	4


	//----- nvinfo : EIATTR_CUDA_API_VERSION
	.align		4
        /*0000*/ 	.byte	0x04, 0x37
        /*0002*/ 	.short	(.L_33 - .L_32)
.L_32:
        /*0004*/ 	.word	0x00000082


	//----- nvinfo : EIATTR_KPARAM_INFO
	.align		4
.L_33:
        /*0008*/ 	.byte	0x04, 0x17
        /*000a*/ 	.short	(.L_35 - .L_34)
.L_34:
        /*000c*/ 	.word	0x00000000
        /*0010*/ 	.short	0x0003
        /*0012*/ 	.short	0x0014
        /*0014*/ 	.byte	0x00, 0xf0, 0x11, 0x00


	//----- nvinfo : EIATTR_KPARAM_INFO
	.align		4
.L_35:
        /*0018*/ 	.byte	0x04, 0x17
        /*001a*/ 	.short	(.L_37 - .L_36)
.L_36:
        /*001c*/ 	.word	0x00000000
        /*0020*/ 	.short	0x0002
        /*0022*/ 	.short	0x0010
        /*0024*/ 	.byte	0x00, 0xf0, 0x11, 0x00


	//----- nvinfo : EIATTR_KPARAM_INFO
	.align		4
.L_37:
        /*0028*/ 	.byte	0x04, 0x17
        /*002a*/ 	.short	(.L_39 - .L_38)
.L_38:
        /*002c*/ 	.word	0x00000000
        /*0030*/ 	.short	0x0001
        /*0032*/ 	.short	0x0008
        /*0034*/ 	.byte	0x00, 0xf5, 0x21, 0x00


	//----- nvinfo : EIATTR_KPARAM_INFO
	.align		4
.L_39:
        /*0038*/ 	.byte	0x04, 0x17
        /*003a*/ 	.short	(.L_41 - .L_40)
.L_40:
        /*003c*/ 	.word	0x00000000
        /*0040*/ 	.short	0x0000
        /*0042*/ 	.short	0x0000
        /*0044*/ 	.byte	0x00, 0xf5, 0x21, 0x00


	//----- nvinfo : EIATTR_SPARSE_MMA_MASK
	.align		4
.L_41:
        /*0048*/ 	.byte	0x03, 0x50
        /*004a*/ 	.short	0x0000


	//----- nvinfo : EIATTR_MAXREG_COUNT
	.align		4
        /*004c*/ 	.byte	0x03, 0x1b
        /*004e*/ 	.short	0x00ff


	//----- nvinfo : EIATTR_MERCURY_ISA_VERSION
	.align		4
        /*0050*/ 	.byte	0x03, 0x5f
        /*0052*/ 	.short	0x0101


	//----- nvinfo : EIATTR_VRC_CTA_INIT_COUNT
	.align		4
        /*0054*/ 	.byte	0x02, 0x4a
	.zero		1
	.zero		1


	//----- nvinfo : EIATTR_EXIT_INSTR_OFFSETS
	.align		4
        /*0058*/ 	.byte	0x04, 0x1c
        /*005a*/ 	.short	(.L_43 - .L_42)


	//   ....[0]....
.L_42:
        /*005c*/ 	.word	0x00000070


	//   ....[1]....
        /*0060*/ 	.word	0x00000870


	//----- nvinfo : EIATTR_CRS_STACK_SIZE
	.align		4
.L_43:
        /*0064*/ 	.byte	0x04, 0x1e
        /*0066*/ 	.short	(.L_45 - .L_44)
.L_44:
        /*0068*/ 	.word	0x00000000


	//----- nvinfo : EIATTR_CBANK_PARAM_SIZE
	.align		4
.L_45:
        /*006c*/ 	.byte	0x03, 0x19
        /*006e*/ 	.short	0x0018


	//----- nvinfo : EIATTR_PARAM_CBANK
	.align		4
        /*0070*/ 	.byte	0x04, 0x0a
        /*0072*/ 	.short	(.L_47 - .L_46)
	.align		4
.L_46:
        /*0074*/ 	.word	index@(.nv.constant0._ZN3ch822threshold_naive_kernelEPKfPffi)
        /*0078*/ 	.short	0x0380
        /*007a*/ 	.short	0x0018


	//----- nvinfo : EIATTR_SW_WAR
	.align		4
.L_47:
        /*007c*/ 	.byte	0x04, 0x36
        /*007e*/ 	.short	(.L_49 - .L_48)
.L_48:
        /*0080*/ 	.word	0x00000008
.L_49:


//--------------------- .nv.callgraph             --------------------------
	.section	.nv.callgraph,"",@"SHT_CUDA_CALLGRAPH"
	.align	4
	.sectionentsize	8
	.align		4
        /*0000*/ 	.word	0x00000000
	.align		4
        /*0004*/ 	.word	0xffffffff
	.align		4
        /*0008*/ 	.word	0x00000000
	.align		4
        /*000c*/ 	.word	0xfffffffe
	.align		4
        /*0010*/ 	.word	0x00000000
	.align		4
        /*0014*/ 	.word	0xfffffffd
	.align		4
        /*0018*/ 	.word	0x00000000
	.align		4
        /*001c*/ 	.word	0xfffffffc


//--------------------- .text._ZN3ch836threshold_predicated_fallback_kernelEPKfPffii --------------------------
	.section	.text._ZN3ch836threshold_predicated_fallback_kernelEPKfPffii,"ax",@progbits
	.align	128
        .global         _ZN3ch836threshold_predicated_fallback_kernelEPKfPffii
        .type           _ZN3ch836threshold_predicated_fallback_kernelEPKfPffii,@function
        .size           _ZN3ch836threshold_predicated_fallback_kernelEPKfPffii,(.L_x_23 - _ZN3ch836threshold_predicated_fallback_kernelEPKfPffii)
        .other          _ZN3ch836threshold_predicated_fallback_kernelEPKfPffii,@"STO_CUDA_ENTRY STV_DEFAULT"
_ZN3ch836threshold_predicated_fallback_kernelEPKfPffii:
.text._ZN3ch836threshold_predicated_fallback_kernelEPKfPffii:
[----:B------:R-:W-:Y:S01]  /*0000*/  LDC R1, c[0x0][0x37c] ;  /* 0x0000df00ff017b82 */ /* 0x000fe20000000800 */
[----:B------:R-:W0:Y:S07]  /*0010*/  S2R R0, SR_TID.X ;  /* 0x0000000000007919 */ /* 0x000e2e0000002100 */
[----:B------:R-:W0:Y:S01]  /*0020*/  S2UR UR4, SR_CTAID.X ;  /* 0x00000000000479c3 */ /* 0x000e220000002500 */
[----:B------:R-:W1:Y:S07]  /*0030*/  LDCU UR5, c[0x0][0x394] ;  /* 0x00007280ff0577ac */ /* 0x000e6e0008000800 */
[----:B------:R-:W0:Y:S02]  /*0040*/  LDC R11, c[0x0][0x360] ;  /* 0x0000d800ff0b7b82 */ /* 0x000e240000000800 */
[----:B0-----:R-:W-:-:S05]  /*0050*/  IMAD R11, R11, UR4, R0 ;  /* 0x000000040b0b7c24 */ /* 0x001fca000f8e0200 */
[----:B-1----:R-:W-:-:S13]  /*0060*/  ISETP.GE.AND P0, PT, R11, UR5, PT ;  /* 0x000000050b007c0c */ /* 0x002fda000bf06270 */
[----:B------:R-:W-:Y:S05]  /*0070*/  @P0 EXIT ;  /* 0x000000000000094d */ /* 0x000fea0003800000 */
[----:B------:R-:W0:Y:S01]  /*0080*/  LDCU UR5, c[0x0][0x398] ;  /* 0x00007300ff0577ac */ /* 0x000e220008000800 */
[----:B------:R-:W-:Y:S01]  /*0090*/  IMAD.SHL.U32 R3, R11, 0x4, RZ ;  /* 0x000000040b037824 */ /* 0x000fe200078e00ff */
[----:B------:R-:W1:Y:S03]  /*00a0*/  LDCU.64 UR6, c[0x0][0x358] ;  /* 0x00006b00ff0677ac */ /* 0x000e660008000a00 */
[----:B------:R-:W-:Y:S01]  /*00b0*/  VIADD R0, R3, 0x3 ;  /* 0x0000000303007836 */ /* 0x000fe20000000000 */
[----:B------:R-:W2:Y:S01]  /*00c0*/  LDCU UR9, c[0x0][0x390] ;  /* 0x00007200ff0977ac */ /* 0x000ea20008000800 */
[----:B------:R-:W3:Y:S03]  /*00d0*/  LDCU UR8, c[0x0][0x390] ;  /* 0x00007200ff0877ac */ /* 0x000ee60008000800 */
[----:B0-----:R-:W-:-:S13]  /*00e0*/  ISETP.GE.AND P0, PT, R0, UR5, PT ;  /* 0x0000000500007c0c */ /* 0x001fda000bf06270 */
[----:B-123--:R-:W-:Y:S05]  /*00f0*/  @!P0 BRA `(.L_x_0) ;  /* 0x0000000400d48947 */ /* 0x00efea0003800000 */
[----:B------:R-:W-:-:S13]  /*0100*/  ISETP.GE.AND P0, PT, R3, UR5, PT ;  /* 0x0000000503007c0c */ /* 0x000fda000bf06270 */
[----:B------:R-:W-:Y:S05]  /*0110*/  @P0 EXIT ;  /* 0x000000000000094d */ /* 0x000fea0003800000 */
[----:B------:R-:W0:Y:S01]  /*0120*/  LDC R2, c[0x0][0x390] ;  /* 0x0000e400ff027b82 */ /* 0x000e220000000800 */
[----:B------:R-:W-:Y:S01]  /*0130*/  ULOP3.LUT UP0, UR4, UR5, 0x3, URZ, 0xc0, !UPT ;  /* 0x0000000305047892 */ /* 0x000fe2000f80c0ff */
[----:B------:R-:W-:Y:S01]  /*0140*/  MOV R0, R3 ;  /* 0x0000000300007202 */ /* 0x000fe20000000f00 */
[----:B0-----:R-:W-:-:S07]  /*0150*/  FMUL R2, R2, 1.5 ;  /* 0x3fc0000002027820 */ /* 0x001fce0000400000 */
[----:B------:R-:W-:Y:S05]  /*0160*/  BRA.U !UP0, `(.L_x_1) ;  /* 0x0000000108747547 */ /* 0x000fea000b800000 */
[----:B------:R-:W0:Y:S01]  /*0170*/  LDC.64 R4, c[0x0][0x380] ;  /* 0x0000e000ff047b82 */ /* 0x000e220000000a00 */
[----:B------:R-:W-:Y:S01]  /*0180*/  UIADD3 UR4, UPT, UPT, -UR4, URZ, URZ ;  /* 0x000000ff04047290 */ /* 0x000fe2000fffe1ff */
[----:B------:R-:W-:-:S05]  /*0190*/  IMAD.MOV.U32 R0, RZ, RZ, R3 ;  /* 0x000000ffff007224 */ /* 0x000fca00078e0003 */
[----:B------:R-:W-:Y:S01]  /*01a0*/  IMAD.U32 R12, RZ, RZ, UR4 ;  /* 0x00000004ff0c7e24 */ /* 0x000fe2000f8e00ff */
[----:B------:R-:W1:Y:S06]  /*01b0*/  LDC.64 R6, c[0x0][0x388] ;  /* 0x0000e200ff067b82 */ /* 0x000e6c0000000a00 */
.L_x_4:
[----:B0-----:R-:W-:-:S05]  /*01c0*/  IMAD.WIDE R10, R0, 0x4, R4 ;  /* 0x00000004000a7825 */ /* 0x001fca00078e0204 */
[----:B------:R-:W2:Y:S01]  /*01d0*/  LDG.E.CONSTANT R16, desc[UR6][R10.64] ;  /* 0x000000060a107981 */ /* 0x000ea2000c1e9900 */
[----:B------:R-:W-:Y:S01]  /*01e0*/  BSSY.RECONVERGENT B0, `(.L_x_2) ;  /* 0x0000010000007945 */ /* 0x000fe20003800200 */
[----:B------:R-:W-:Y:S02]  /*01f0*/  HFMA2 R13, -RZ, RZ, 0, 0 ;  /* 0x00000000ff0d7431 */ /* 0x000fe400000001ff */
[----:B-1----:R-:W-:Y:S01]  /*0200*/  IMAD.WIDE R8, R0, 0x4, R6 ;  /* 0x0000000400087825 */ /* 0x002fe200078e0206 */
[----:B--2---:R-:W-:-:S13]  /*0210*/  FSETP.GTU.AND P0, PT, |R16|, UR8, PT ;  /* 0x0000000810007c0b */ /* 0x004fda000bf0c200 */
[----:B------:R-:W-:Y:S05]  /*0220*/  @!P0 BRA `(.L_x_3) ;  /* 0x00000000002c8947 */ /* 0x000fea0003800000 */
[C---:B------:R-:W-:Y:S01]  /*0230*/  FMUL.RZ R15, R16.reuse, 0.15915493667125701904 ;  /* 0x3e22f983100f7820 */ /* 0x040fe2000040c000 */
[----:B------:R-:W-:Y:S01]  /*0240*/  IMAD.MOV.U32 R10, RZ, RZ, 0x3fa00000 ;  /* 0x3fa00000ff0a7424 */ /* 0x000fe200078e00ff */
[C---:B------:R-:W-:Y:S02]  /*0250*/  FSETP.GT.AND P0, PT, |R16|.reuse, R2, PT ;  /* 0x000000021000720b */ /* 0x040fe40003f04200 */
[----:B------:R-:W-:Y:S01]  /*0260*/  MUFU.SIN R11, R15 ;  /* 0x0000000f000b7308 */ /* 0x000fe20000000400 */
[----:B------:R-:W-:Y:S02]  /*0270*/  FSETP.GE.AND P1, PT, R16, RZ, PT ;  /* 0x000000ff1000720b */ /* 0x000fe40003f26000 */
[----:B------:R-:W-:-:S04]  /*0280*/  FSEL R10, R10, 0.85000002384185791016, P0 ;  /* 0x3f59999a0a0a7808 */ /* 0x000fc80000000000 */
[----:B------:R-:W-:Y:S01]  /*0290*/  FSEL R10, R10, -R10, P1 ;  /* 0x8000000a0a0a7208 */ /* 0x000fe20000800000 */
[----:B------:R-:W0:Y:S02]  /*02a0*/  MUFU.COS R14, R15 ;  /* 0x0000000f000e7308 */ /* 0x000e240000000000 */
[----:B0-----:R-:W-:-:S04]  /*02b0*/  FMUL R11, R11, R14 ;  /* 0x0000000e0b0b7220 */ /* 0x001fc80000400000 */
[----:B------:R-:W-:-:S04]  /*02c0*/  FFMA R11, R11, 9.9999997473787516356e-05, |R16| ;  /* 0x38d1b7170b0b7823 */ /* 0x000fc80000000410 */
[----:B------:R-:W-:-:S07]  /*02d0*/  FMUL R13, R10, R11 ;  /* 0x0000000b0a0d7220 */ /* 0x000fce0000400000 */
.L_x_3:
[----:B------:R-:W-:Y:S05]  /*02e0*/  BSYNC.RECONVERGENT B0 ;  /* 0x0000000000007941 */ /* 0x000fea0003800200 */
.L_x_2:
[----:B------:R2:W-:Y:S01]  /*02f0*/  STG.E desc[UR6][R8.64], R13 ;  /* 0x0000000d08007986 */ /* 0x0005e2000c101906 */
[----:B------:R-:W-:Y:S01]  /*0300*/  VIADD R12, R12, 0x1 ;  /* 0x000000010c0c7836 */ /* 0x000fe20000000000 */
[----:B------:R-:W-:-:S04]  /*0310*/  IADD3 R0, PT, PT, R0, 0x1, RZ ;  /* 0x0000000100007810 */ /* 0x000fc80007ffe0ff */
[----:B------:R-:W-:-:S13]  /*0320*/  ISETP.NE.AND P0, PT, R12, RZ, PT ;  /* 0x000000ff0c00720c */ /* 0x000fda0003f05270 */
[----:B--2---:R-:W-:Y:S05]  /*0330*/  @P0 BRA `(.L_x_4) ;  /* 0xfffffffc00a00947 */ /* 0x004fea000383ffff */
.L_x_1:
[----:B------:R-:W0:Y:S02]  /*0340*/  LDC R8, c[0x0][0x398] ;  /* 0x0000e600ff087b82 */ /* 0x000e240000000800 */
[----:B0-----:R-:W-:-:S05]  /*0350*/  IMAD.IADD R3, R3, 0x1, -R8 ;  /* 0x0000000103037824 */ /* 0x001fca00078e0a08 */
[----:B------:R-:W-:-:S13]  /*0360*/  ISETP.GT.U32.AND P0, PT, R3, -0x4, PT ;  /* 0xfffffffc0300780c */ /* 0x000fda0003f04070 */
[----:B------:R-:W-:Y:S05]  /*0370*/  @P0 EXIT ;  /* 0x000000000000094d */ /* 0x000fea0003800000 */
[----:B------:R-:W0:Y:S01]  /*0380*/  LDC.64 R4, c[0x0][0x380] ;  /* 0x0000e000ff047b82 */ /* 0x000e220000000a00 */
[----:B------:R-:W-:-:S07]  /*0390*/  IADD3 R3, PT, PT, R0, -R8, RZ ;  /* 0x8000000800037210 */ /* 0x000fce0007ffe0ff */
[----:B------:R-:W1:Y:S01]  /*03a0*/  LDC.64 R6, c[0x0][0x388] ;  /* 0x0000e200ff067b82 */ /* 0x000e620000000a00 */
[----:B0-----:R-:W-:-:S05]  /*03b0*/  IADD3 R4, P0, PT, R4, 0x8, RZ ;  /* 0x0000000804047810 */ /* 0x001fca0007f1e0ff */
[----:B------:R-:W-:Y:S01]  /*03c0*/  IMAD.X R5, RZ, RZ, R5, P0 ;  /* 0x000000ffff057224 */ /* 0x000fe200000e0605 */
[----:B-1----:R-:W-:-:S04]  /*03d0*/  IADD3 R6, P1, PT, R6, 0x8, RZ ;  /* 0x0000000806067810 */ /* 0x002fc80007f3e0ff */
[----:B------:R-:W-:-:S09]  /*03e0*/  IADD3.X R7, PT, PT, RZ, R7, RZ, P1, !PT ;  /* 0x00000007ff077210 */ /* 0x000fd20000ffe4ff */
.L_x_7:
[----:B0-----:R-:W-:-:S05]  /*03f0*/  IMAD.WIDE R12, R0, 0x4, R4 ;  /* 0x00000004000c7825 */ /* 0x001fca00078e0204 */
[----:B------:R-:W2:Y:S04]  /*0400*/  LDG.E.CONSTANT R20, desc[UR6][R12.64+-0x8] ;  /* 0xfffff8060c147981 */ /* 0x000ea8000c1e9900 */
[----:B------:R-:W3:Y:S04]  /*0410*/  LDG.E.CONSTANT R21, desc[UR6][R12.64+-0x4] ;  /* 0xfffffc060c157981 */ /* 0x000ee8000c1e9900 */
[----:B------:R-:W4:Y:S04]  /*0420*/  LDG.E.CONSTANT R11, desc[UR6][R12.64] ;  /* 0x000000060c0b7981 */ /* 0x000f28000c1e9900 */
[----:B------:R0:W5:Y:S01]  /*0430*/  LDG.E.CONSTANT R9, desc[UR6][R12.64+0x4] ;  /* 0x000004060c097981 */ /* 0x000162000c1e9900 */
[----:B------:R-:W-:Y:S01]  /*0440*/  BSSY.RECONVERGENT B0, `(.L_x_5) ;  /* 0x000003a000007945 */ /* 0x000fe20003800200 */
[----:B--2---:R-:W-:-:S02]  /*0450*/  FSETP.GTU.AND P4, PT, |R20|, UR9, PT ;  /* 0x0000000914007c0b */ /* 0x004fc4000bf8c200 */
[----:B---3--:R-:W-:Y:S02]  /*0460*/  FSETP.GTU.AND P1, PT, |R21|, UR9, PT ;  /* 0x0000000915007c0b */ /* 0x008fe4000bf2c200 */
[----:B----4-:R-:W-:-:S09]  /*0470*/  FSETP.GTU.AND P0, PT, |R11|, UR9, PT ;  /* 0x000000090b007c0b */ /* 0x010fd2000bf0c200 */
[C---:B------:R-:W-:Y:S01]  /*0480*/  @P4 FMUL.RZ R16, R20.reuse, 0.15915493667125701904 ;  /* 0x3e22f98314104820 */ /* 0x040fe2000040c000 */
[----:B------:R-:W-:Y:S01]  /*0490*/  @P4 IMAD.MOV.U32 R10, RZ, RZ, 0x3fa00000 ;  /* 0x3fa00000ff0a4424 */ /* 0x000fe200078e00ff */
[CC--:B------:R-:W-:Y:S02]  /*04a0*/  @P4 FSETP.GT.AND P2, PT, |R20|.reuse, R2.reuse, PT ;  /* 0x000000021400420b */ /* 0x0c0fe40003f44200 */
[----:B------:R-:W-:Y:S01]  /*04b0*/  @P4 MUFU.SIN R8, R16 ;  /* 0x0000001000084308 */ /* 0x000fe20000000400 */
[----:B------:R-:W-:Y:S01]  /*04c0*/  @P1 FMUL.RZ R18, R21, 0.15915493667125701904 ;  /* 0x3e22f98315121820 */ /* 0x000fe2000040c000 */
[----:B------:R-:W-:Y:S01]  /*04d0*/  @P4 FSETP.GE.AND P3, PT, R20, RZ, PT ;  /* 0x000000ff1400420b */ /* 0x000fe20003f66000 */
[----:B------:R-:W-:Y:S01]  /*04e0*/  @P0 FMUL.RZ R19, R11, 0.15915493667125701904 ;  /* 0x3e22f9830b130820 */ /* 0x000fe2000040c000 */
[----:B------:R-:W-:Y:S02]  /*04f0*/  @P4 FSEL R10, R10, 0.85000002384185791016, P2 ;  /* 0x3f59999a0a0a4808 */ /* 0x000fe40001000000 */
[----:B------:R-:W-:-:S02]  /*0500*/  @P1 FSETP.GT.AND P2, PT, |R21|, R2, PT ;  /* 0x000000021500120b */ /* 0x000fc40003f44200 */
[----:B------:R-:W1:Y:S01]  /*0510*/  @P4 MUFU.COS R15, R16 ;  /* 0x00000010000f4308 */ /* 0x000e620000000000 */
[----:B------:R-:W-:Y:S02]  /*0520*/  @P4 FSEL R10, R10, -R10, P3 ;  /* 0x8000000a0a0a4208 */ /* 0x000fe40001800000 */
[----:B------:R-:W-:Y:S02]  /*0530*/  @P1 FSETP.GE.AND P3, PT, R21, RZ, PT ;  /* 0x000000ff1500120b */ /* 0x000fe40003f66000 */
[----:B------:R-:W-:-:S03]  /*0540*/  @P0 FSETP.GE.AND P5, PT, R11, RZ, PT ;  /* 0x000000ff0b00020b */ /* 0x000fc60003fa6000 */
[----:B------:R-:W-:Y:S08]  /*0550*/  @P1 MUFU.SIN R14, R18 ;  /* 0x00000012000e1308 */ /* 0x000ff00000000400 */
[----:B------:R-:W2:Y:S01]  /*0560*/  @P1 MUFU.COS R17, R18 ;  /* 0x0000001200111308 */ /* 0x000ea20000000000 */
[----:B-1----:R-:W-:Y:S01]  /*0570*/  @P4 FMUL R15, R8, R15 ;  /* 0x0000000f080f4220 */ /* 0x002fe20000400000 */
[----:B------:R-:W-:-:S03]  /*0580*/  MOV R8, RZ ;  /* 0x000000ff00087202 */ /* 0x000fc60000000f00 */
[----:B------:R-:W-:-:S03]  /*0590*/  @P4 FFMA R15, R15, 9.9999997473787516356e-05, |R20| ;  /* 0x38d1b7170f0f4823 */ /* 0x000fc60000000414 */
[----:B0-----:R-:W-:Y:S01]  /*05a0*/  @P0 MUFU.SIN R12, R19 ;  /* 0x00000013000c0308 */ /* 0x001fe20000000400 */
[----:B------:R-:W-:Y:S01]  /*05b0*/  @P4 FMUL R8, R10, R15 ;  /* 0x0000000f0a084220 */ /* 0x000fe20000400000 */
[----:B------:R-:W-:Y:S01]  /*05c0*/  @P1 IMAD.MOV.U32 R10, RZ, RZ, 0x3fa00000 ;  /* 0x3fa00000ff0a1424 */ /* 0x000fe200078e00ff */
[----:B------:R-:W-:-:S04]  /*05d0*/  @P0 FSETP.GT.AND P4, PT, |R11|, R2, PT ;  /* 0x000000020b00020b */ /* 0x000fc80003f84200 */
[----:B------:R-:W-:Y:S01]  /*05e0*/  @P1 FSEL R10, R10, 0.85000002384185791016, P2 ;  /* 0x3f59999a0a0a1808 */ /* 0x000fe20001000000 */
[----:B------:R-:W0:Y:S01]  /*05f0*/  @P0 MUFU.COS R13, R19 ;  /* 0x00000013000d0308 */ /* 0x000e220000000000 */
[----:B--2---:R-:W-:Y:S01]  /*0600*/  @P1 FMUL R14, R14, R17 ;  /* 0x000000110e0e1220 */ /* 0x004fe20000400000 */
[----:B------:R-:W-:-:S03]  /*0610*/  HFMA2 R17, -RZ, RZ, 0, 0 ;  /* 0x00000000ff117431 */ /* 0x000fc600000001ff */
[----:B------:R-:W-:Y:S01]  /*0620*/  @P1 FFMA R15, R14, 9.9999997473787516356e-05, |R21| ;  /* 0x38d1b7170e0f1823 */ /* 0x000fe20000000415 */
[----:B------:R-:W-:-:S04]  /*0630*/  @P0 MOV R14, 0x3fa00000 ;  /* 0x3fa00000000e0802 */ /* 0x000fc80000000f00 */
[----:B------:R-:W-:-:S04]  /*0640*/  @P0 FSEL R14, R14, 0.85000002384185791016, P4 ;  /* 0x3f59999a0e0e0808 */ /* 0x000fc80002000000 */
[----:B------:R-:W-:Y:S01]  /*0650*/  @P0 FSEL R14, R14, -R14, P5 ;  /* 0x8000000e0e0e0208 */ /* 0x000fe20002800000 */
[----:B0-----:R-:W-:Y:S01]  /*0660*/  @P0 FMUL R16, R12, R13 ;  /* 0x0000000d0c100220 */ /* 0x001fe20000400000 */
[----:B------:R-:W-:Y:S01]  /*0670*/  @P1 FSEL R12, R10, -R10, P3 ;  /* 0x8000000a0a0c1208 */ /* 0x000fe20001800000 */
[----:B------:R-:W-:Y:S02]  /*0680*/  IMAD.MOV.U32 R13, RZ, RZ, RZ ;  /* 0x000000ffff0d7224 */ /* 0x000fe400078e00ff */
[----:B------:R-:W-:Y:S01]  /*0690*/  @P0 FFMA R19, R16, 9.9999997473787516356e-05, |R11| ;  /* 0x38d1b71710130823 */ /* 0x000fe2000000040b */
[----:B------:R-:W-:-:S04]  /*06a0*/  IMAD.WIDE R10, R0, 0x4, R6 ;  /* 0x00000004000a7825 */ /* 0x000fc800078e0206 */
[----:B------:R-:W-:Y:S01]  /*06b0*/  @P1 FMUL R13, R12, R15 ;  /* 0x0000000f0c0d1220 */ /* 0x000fe20000400000 */
[----:B------:R-:W-:Y:S01]  /*06c0*/  @P0 FMUL R17, R14, R19 ;  /* 0x000000130e110220 */ /* 0x000fe20000400000 */
[----:B-----5:R-:W-:Y:S01]  /*06d0*/  FSETP.GTU.AND P0, PT, |R9|, UR9, PT ;  /* 0x0000000909007c0b */ /* 0x020fe2000bf0c200 */
[----:B------:R0:W-:Y:S01]  /*06e0*/  STG.E desc[UR6][R10.64+-0x8], R8 ;  /* 0xfffff8080a007986 */ /* 0x0001e2000c101906 */
[----:B------:R-:W-:-:S03]  /*06f0*/  IMAD.MOV.U32 R15, RZ, RZ, RZ ;  /* 0x000000ffff0f7224 */ /* 0x000fc600078e00ff */
[----:B------:R0:W-:Y:S04]  /*0700*/  STG.E desc[UR6][R10.64+-0x4], R13 ;  /* 0xfffffc0d0a007986 */ /* 0x0001e8000c101906 */
[----:B------:R0:W-:Y:S04]  /*0710*/  STG.E desc[UR6][R10.64], R17 ;  /* 0x000000110a007986 */ /* 0x0001e8000c101906 */
[----:B------:R-:W-:Y:S05]  /*0720*/  @!P0 BRA `(.L_x_6) ;  /* 0x00000000002c8947 */ /* 0x000fea0003800000 */
[C---:B------:R-:W-:Y:S01]  /*0730*/  FMUL.RZ R14, R9.reuse, 0.15915493667125701904 ;  /* 0x3e22f983090e7820 */ /* 0x040fe2000040c000 */
[C---:B------:R-:W-:Y:S02]  /*0740*/  FSETP.GT.AND P0, PT, |R9|.reuse, R2, PT ;  /* 0x000000020900720b */ /* 0x040fe40003f04200 */
[----:B0-----:R-:W-:Y:S01]  /*0750*/  MOV R8, 0x3fa00000 ;  /* 0x3fa0000000087802 */ /* 0x001fe20000000f00 */
        /* <DEDUP_REMOVED lines=8> */
.L_x_6:
[----:B------:R-:W-:Y:S05]  /*07e0*/  BSYNC.RECONVERGENT B0 ;  /* 0x0000000000007941 */ /* 0x000fea0003800200 */
.L_x_5:
[----:B------:R1:W-:Y:S01]  /*07f0*/  STG.E desc[UR6][R10.64+0x4], R15 ;  /* 0x0000040f0a007986 */ /* 0x0003e2000c101906 */
[----:B------:R-:W-:Y:S01]  /*0800*/  VIADD R3, R3, 0x4 ;  /* 0x0000000403037836 */ /* 0x000fe20000000000 */
[----:B------:R-:W-:-:S04]  /*0810*/  IADD3 R0, PT, PT, R0, 0x4, RZ ;  /* 0x0000000400007810 */ /* 0x000fc80007ffe0ff */
[----:B------:R-:W-:-:S13]  /*0820*/  ISETP.NE.AND P0, PT, R3, RZ, PT ;  /* 0x000000ff0300720c */ /* 0x000fda0003f05270 */
[----:B-1----:R-:W-:Y:S05]  /*0830*/  @P0 BRA `(.L_x_7) ;  /* 0xfffffff800ec0947 */ /* 0x002fea000383ffff */
[----:B------:R-:W-:Y:S05]  /*0840*/  EXIT ;  /* 0x000000000000794d */ /* 0x000fea0003800000 */
.L_x_0:
[----:B------:R-:W0:Y:S08]  /*0850*/  LDC.64 R4, c[0x0][0x380] ;  /* 0x0000e000ff047b82 */ /* 0x000e300000000a00 */
[----:B------:R-:W1:Y:S08]  /*0860*/  LDC R0, c[0x0][0x390] ;  /* 0x0000e400ff007b82 */ /* 0x000e700000000800 */
[----:B------:R-:W2:Y:S01]  /*0870*/  LDC.64 R2, c[0x0][0x388] ;  /* 0x0000e200ff027b82 */ /* 0x000ea20000000a00 */
[----:B0-----:R-:W-:-:S06]  /*0880*/  IMAD.WIDE R4, R11, 0x10, R4 ;  /* 0x000000100b047825 */ /* 0x001fcc00078e0204 */
[----:B------:R-:W1:Y:S01]  /*0890*/  LDG.E.128.CONSTANT R4, desc[UR6][R4.64] ;  /* 0x0000000604047981 */ /* 0x000e62000c1e9d00 */
[----:B------:R-:W-:Y:S01]  /*08a0*/  BSSY.RECONVERGENT B0, `(.L_x_8) ;  /* 0x0000013000007945 */ /* 0x000fe20003800200 */
[----:B------:R-:W-:Y:S01]  /*08b0*/  IMAD.MOV.U32 R8, RZ, RZ, RZ ;  /* 0x000000ffff087224 */ /* 0x000fe200078e00ff */
[-C--:B-1----:R-:W-:Y:S02]  /*08c0*/  FSETP.GTU.AND P2, PT, |R4|, R0.reuse, PT ;  /* 0x000000000400720b */ /* 0x082fe40003f4c200 */
[-C--:B------:R-:W-:Y:S02]  /*08d0*/  FSETP.GTU.AND P4, PT, |R5|, R0.reuse, PT ;  /* 0x000000000500720b */ /* 0x080fe40003f8c200 */
[-C--:B------:R-:W-:Y:S02]  /*08e0*/  FSETP.GTU.AND P1, PT, |R6|, R0.reuse, PT ;  /* 0x000000000600720b */ /* 0x080fe40003f2c200 */
[----:B------:R-:W-:-:S07]  /*08f0*/  FSETP.GTU.AND P0, PT, |R7|, R0, PT ;  /* 0x000000000700720b */ /* 0x000fce0003f0c200 */
[----:B--2---:R-:W-:Y:S06]  /*0900*/  @!P2 BRA `(.L_x_9) ;  /* 0x000000000030a947 */ /* 0x004fec0003800000 */
[----:B------:R-:W-:Y:S01]  /*0910*/  FMUL.RZ R12, R4, 0.15915493667125701904 ;  /* 0x3e22f983040c7820 */ /* 0x000fe2000040c000 */
[----:B------:R-:W-:Y:S01]  /*0920*/  FMUL R13, R0, 1.5 ;  /* 0x3fc00000000d7820 */ /* 0x000fe20000400000 */
[----:B------:R-:W-:Y:S02]  /*0930*/  MOV R8, 0x3fa00000 ;  /* 0x3fa0000000087802 */ /* 0x000fe40000000f00 */
[----:B------:R-:W-:Y:S01]  /*0940*/  MUFU.SIN R9, R12 ;  /* 0x0000000c00097308 */ /* 0x000fe20000000400 */
[C---:B------:R-:W-:Y:S02]  /*0950*/  FSETP.GE.AND P3, PT, R4.reuse, RZ, PT ;  /* 0x000000ff0400720b */ /* 0x040fe40003f66000 */
[----:B------:R-:W-:-:S04]  /*0960*/  FSETP.GT.AND P2, PT, |R4|, R13, PT ;  /* 0x0000000d0400720b */ /* 0x000fc80003f44200 */
[----:B------:R-:W-:Y:S01]  /*0970*/  FSEL R8, R8, 0.85000002384185791016, P2 ;  /* 0x3f59999a08087808 */ /* 0x000fe20001000000 */
[----:B------:R-:W0:Y:S03]  /*0980*/  MUFU.COS R10, R12 ;  /* 0x0000000c000a7308 */ /* 0x000e260000000000 */
[----:B------:R-:W-:Y:S01]  /*0990*/  FSEL R8, R8, -R8, P3 ;  /* 0x8000000808087208 */ /* 0x000fe20001800000 */
[----:B0-----:R-:W-:-:S04]  /*09a0*/  FMUL R9, R9, R10 ;  /* 0x0000000a09097220 */ /* 0x001fc80000400000 */
[----:B------:R-:W-:-:S04]  /*09b0*/  FFMA R9, R9, 9.9999997473787516356e-05, |R4| ;  /* 0x38d1b71709097823 */ /* 0x000fc80000000404 */
[----:B------:R-:W-:-:S07]  /*09c0*/  FMUL R8, R8, R9 ;  /* 0x0000000908087220 */ /* 0x000fce0000400000 */
.L_x_9:
[----:B------:R-:W-:Y:S05]  /*09d0*/  BSYNC.RECONVERGENT B0 ;  /* 0x0000000000007941 */ /* 0x000fea0003800200 */
.L_x_8:
[----:B------:R-:W-:Y:S01]  /*09e0*/  BSSY.RECONVERGENT B0, `(.L_x_10) ;  /* 0x000000f000007945 */ /* 0x000fe20003800200 */
[----:B------:R-:W-:-:S03]  /*09f0*/  IMAD.MOV.U32 R9, RZ, RZ, RZ ;  /* 0x000000ffff097224 */ /* 0x000fc600078e00ff */
[----:B------:R-:W-:Y:S05]  /*0a00*/  @!P4 BRA `(.L_x_11) ;  /* 0x000000000030c947 */ /* 0x000fea0003800000 */
[C---:B------:R-:W-:Y:S01]  /*0a10*/  FMUL.RZ R12, R5.reuse, 0.15915493667125701904 ;  /* 0x3e22f983050c7820 */ /* 0x040fe2000040c000 */
[----:B------:R-:W-:Y:S01]  /*0a20*/  FMUL R4, R0, 1.5 ;  /* 0x3fc0000000047820 */ /* 0x000fe20000400000 */
[C---:B------:R-:W-:Y:S02]  /*0a30*/  FSETP.GE.AND P3, PT, R5.reuse, RZ, PT ;  /* 0x000000ff0500720b */ /* 0x040fe40003f66000 */
[----:B------:R-:W-:Y:S02]  /*0a40*/  MUFU.SIN R9, R12 ;  /* 0x0000000c00097308 */ /* 0x000fe40000000400 */
[----:B------:R-:W-:Y:S01]  /*0a50*/  FSETP.GT.AND P2, PT, |R5|, R4, PT ;  /* 0x000000040500720b */ /* 0x000fe20003f44200 */
[----:B------:R-:W-:-:S05]  /*0a60*/  HFMA2 R4, -RZ, RZ, 1.90625, 0 ;  /* 0x3fa00000ff047431 */ /* 0x000fca00000001ff */
[----:B------:R-:W0:Y:S01]  /*0a70*/  MUFU.COS R10, R12 ;  /* 0x0000000c000a7308 */ /* 0x000e220000000000 */
[----:B------:R-:W-:-:S04]  /*0a80*/  FSEL R4, R4, 0.85000002384185791016, P2 ;  /* 0x3f59999a04047808 */ /* 0x000fc80001000000 */
[----:B------:R-:W-:Y:S01]  /*0a90*/  FSEL R4, R4, -R4, P3 ;  /* 0x8000000404047208 */ /* 0x000fe20001800000 */
[----:B0-----:R-:W-:-:S04]  /*0aa0*/  FMUL R10, R9, R10 ;  /* 0x0000000a090a7220 */ /* 0x001fc80000400000 */
[----:B------:R-:W-:-:S04]  /*0ab0*/  FFMA R5, R10, 9.9999997473787516356e-05, |R5| ;  /* 0x38d1b7170a057823 */ /* 0x000fc80000000405 */
[----:B------:R-:W-:-:S07]  /*0ac0*/  FMUL R9, R4, R5 ;  /* 0x0000000504097220 */ /* 0x000fce0000400000 */
.L_x_11:
[----:B------:R-:W-:Y:S05]  /*0ad0*/  BSYNC.RECONVERGENT B0 ;  /* 0x0000000000007941 */ /* 0x000fea0003800200 */
.L_x_10:
[----:B------:R-:W-:Y:S01]  /*0ae0*/  BSSY.RECONVERGENT B0, `(.L_x_12) ;  /* 0x0000010000007945 */ /* 0x000fe20003800200 */
[----:B------:R-:W-:-:S04]  /*0af0*/  IMAD.WIDE R2, R11, 0x10, R2 ;  /* 0x000000100b027825 */ /* 0x000fc800078e0202 */
[----:B------:R-:W-:Y:S01]  /*0b00*/  IMAD.MOV.U32 R10, RZ, RZ, RZ ;  /* 0x000000ffff0a7224 */ /* 0x000fe200078e00ff */
[----:B------:R-:W-:Y:S06]  /*0b10*/  @!P1 BRA `(.L_x_13) ;  /* 0x0000000000309947 */ /* 0x000fec0003800000 */
        /* <DEDUP_REMOVED lines=12> */
.L_x_13:
[----:B------:R-:W-:Y:S05]  /*0be0*/  BSYNC.RECONVERGENT B0 ;  /* 0x0000000000007941 */ /* 0x000fea0003800200 */
.L_x_12:
        /* <DEDUP_REMOVED lines=15> */
.L_x_15:
[----:B------:R-:W-:Y:S05]  /*0ce0*/  BSYNC.RECONVERGENT B0 ;  /* 0x0000000000007941 */ /* 0x000fea0003800200 */
.L_x_14:
[----:B------:R-:W-:Y:S01]  /*0cf0*/  STG.E.128 desc[UR6][R2.64], R8 ;  /* 0x0000000802007986 */ /* 0x000fe2000c101d06 */
[----:B------:R-:W-:Y:S05]  /*0d00*/  EXIT ;  /* 0x000000000000794d */ /* 0x000fea0003800000 */
.L_x_16:
[----:B------:R-:W-:-:S00]  /*0d10*/  BRA `(.L_x_16) ;  /* 0xfffffffc00fc7947 */ /* 0x000fc0000383ffff */
[----:B------:R-:W-:-:S00]  /*0d20*/  NOP ;  /* 0x0000000000007918 */ /* 0x000fc00000000000 */
        /* <DEDUP_REMOVED lines=13> */
.L_x_23:


//--------------------- .text._ZN3ch822threshold_naive_kernelEPKfPffi --------------------------
	.section	.text._ZN3ch822threshold_naive_kernelEPKfPffi,"ax",@progbits
	.align	128
        .global         _ZN3ch822threshold_naive_kernelEPKfPffi
        .type           _ZN3ch822threshold_naive_kernelEPKfPffi,@function
        .size           _ZN3ch822threshold_naive_kernelEPKfPffi,(.L_x_24 - _ZN3ch822threshold_naive_kernelEPKfPffi)
        .other          _ZN3ch822threshold_naive_kernelEPKfPffi,@"STO_CUDA_ENTRY STV_DEFAULT"
_ZN3ch822threshold_naive_kernelEPKfPffi:
.text._ZN3ch822threshold_naive_kernelEPKfPffi:
        /* <DEDUP_REMOVED lines=8> */
[----:B------:R-:W0:Y:S01]  /*0080*/  LDC.64 R4, c[0x0][0x380] ;  /* 0x0000e000ff047b82 */ /* 0x000e220000000a00 */
[----:B------:R-:W1:Y:S07]  /*0090*/  LDCU.64 UR4, c[0x0][0x358] ;  /* 0x00006b00ff0477ac */ /* 0x000e6e0008000a00 */
[----:B------:R-:W2:Y:S01]  /*00a0*/  LDC R7, c[0x0][0x390] ;  /* 0x0000e400ff077b82 */ /* 0x000ea20000000800 */
[----:B0-----:R-:W-:-:S05]  /*00b0*/  IMAD.WIDE R4, R2, 0x4, R4 ;  /* 0x0000000402047825 */ /* 0x001fca00078e0204 */
[----:B-1----:R-:W3:Y:S01]  /*00c0*/  LDG.E.STRONG.SYS R0, desc[UR4][R4.64] ;  /* 0x0000000404007981 */ /* 0x002ee2000c1f5900 */
[----:B------:R-:W-:Y:S01]  /*00d0*/  BSSY.RECONVERGENT B0, `(.L_x_17) ;  /* 0x0000076000007945 */ /* 0x000fe20003800200 */
[----:B--2---:R-:W-:-:S05]  /*00e0*/  FMUL R3, R7, 1.5 ;  /* 0x3fc0000007037820 */ /* 0x004fca0000400000 */
[----:B---3--:R-:W-:-:S13]  /*00f0*/  FSETP.GT.AND P0, PT, R0, R3, PT ;  /* 0x000000030000720b */ /* 0x008fda0003f04000 */
[----:B------:R-:W-:Y:S05]  /*0100*/  @!P0 BRA `(.L_x_18) ;  /* 0x00000000006c8947 */ /* 0x000fea0003800000 */
[----:B------:R-:W2:Y:S02]  /*0110*/  LDG.E.STRONG.SYS R4, desc[UR4][R4.64] ;  /* 0x0000000404047981 */ /* 0x000ea4000c1f5900 */
[C---:B--2---:R-:W-:Y:S01]  /*0120*/  FMUL.RZ R10, R4.reuse, 0.15915493667125701904 ;  /* 0x3e22f983040a7820 */ /* 0x044fe2000040c000 */
[C---:B------:R-:W-:Y:S01]  /*0130*/  FMUL.RZ R11, R4.reuse, -0.15915493667125701904 ;  /* 0xbe22f983040b7820 */ /* 0x040fe2000040c000 */
[C---:B------:R-:W-:Y:S01]  /*0140*/  FMUL R8, R4.reuse, 0.5 ;  /* 0x3f00000004087820 */ /* 0x040fe20000400000 */
[C---:B------:R-:W-:Y:S01]  /*0150*/  FMUL R9, R4.reuse, 9.9999997473787516356e-05 ;  /* 0x38d1b71704097820 */ /* 0x040fe20000400000 */
[----:B------:R-:W-:Y:S01]  /*0160*/  MUFU.SIN R0, R10 ;  /* 0x0000000a00007308 */ /* 0x000fe20000000400 */
[----:B------:R-:W-:Y:S02]  /*0170*/  FMUL R5, R4, -9.9999997473787516356e-05 ;  /* 0xb8d1b71704057820 */ /* 0x000fe40000400000 */
[----:B------:R-:W-:-:S04]  /*0180*/  FFMA R8, R8, 0.99990999698638916016, R9 ;  /* 0x3f7ffa1a08087823 */ /* 0x000fc80000000009 */
[----:B------:R-:W-:Y:S01]  /*0190*/  FFMA R5, R8, 0.99972999095916748047, R5 ;  /* 0x3f7fee4e08057823 */ /* 0x000fe20000000005 */
[----:B------:R-:W0:Y:S08]  /*01a0*/  MUFU.COS R3, R10 ;  /* 0x0000000a00037308 */ /* 0x000e300000000000 */
[----:B------:R-:W-:Y:S08]  /*01b0*/  MUFU.SIN R6, R11 ;  /* 0x0000000b00067308 */ /* 0x000ff00000000400 */
[----:B------:R-:W1:Y:S01]  /*01c0*/  MUFU.COS R7, R11 ;  /* 0x0000000b00077308 */ /* 0x000e620000000000 */
[----:B0-----:R-:W-:Y:S01]  /*01d0*/  FMUL R3, R0, R3 ;  /* 0x0000000300037220 */ /* 0x001fe20000400000 */
[----:B------:R-:W-:-:S03]  /*01e0*/  FADD R0, R5, -R5 ;  /* 0x8000000505007221 */ /* 0x000fc60000000000 */
[----:B------:R-:W-:-:S04]  /*01f0*/  FFMA R3, R3, 9.9999997473787516356e-05, |R4| ;  /* 0x38d1b71703037823 */ /* 0x000fc80000000404 */
[----:B------:R-:W-:Y:S01]  /*0200*/  FADD R3, R3, R3 ;  /* 0x0000000303037221 */ /* 0x000fe20000000000 */
[----:B-1----:R-:W-:-:S04]  /*0210*/  FMUL R7, R6, R7 ;  /* 0x0000000706077220 */ /* 0x002fc80000400000 */
[----:B------:R-:W-:-:S04]  /*0220*/  FFMA R7, R7, 9.9999997473787516356e-05, |R4| ;  /* 0x38d1b71707077823 */ /* 0x000fc80000000404 */
[----:B------:R-:W-:-:S04]  /*0230*/  FADD R4, R7, -R7 ;  /* 0x8000000707047221 */ /* 0x000fc80000000000 */
[----:B------:R-:W-:-:S04]  /*0240*/  FFMA R3, R3, 0.5, R4 ;  /* 0x3f00000003037823 */ /* 0x000fc80000000004 */
[----:B------:R-:W-:-:S04]  /*0250*/  FADD R0, R0, R3 ;  /* 0x0000000300007221 */ /* 0x000fc80000000000 */
[----:B------:R-:W-:-:S04]  /*0260*/  FFMA R3, R0, 1.25, RZ ;  /* 0x3fa0000000037823 */ /* 0x000fc800000000ff */
[----:B------:R-:W-:-:S04]  /*0270*/  FFMA R3, R0, 1.25, R3 ;  /* 0x3fa0000000037823 */ /* 0x000fc80000000003 */
[----:B------:R-:W-:-:S04]  /*0280*/  FFMA R3, R0, 1.25, R3 ;  /* 0x3fa0000000037823 */ /* 0x000fc80000000003 */
[----:B------:R-:W-:-:S04]  /*0290*/  FFMA R3, R0, 1.25, R3 ;  /* 0x3fa0000000037823 */ /* 0x000fc80000000003 */
[----:B------:R-:W-:Y:S01]  /*02a0*/  FMUL R7, R3, 0.25 ;  /* 0x3e80000003077820 */ /* 0x000fe20000400000 */
[----:B------:R-:W-:Y:S06]  /*02b0*/  BRA `(.L_x_19) ;  /* 0x00000004005c7947 */ /* 0x000fec0003800000 */
.L_x_18:
[----:B------:R-:W-:-:S13]  /*02c0*/  FSETP.GT.AND P0, PT, R0, R7, PT ;  /* 0x000000070000720b */ /* 0x000fda0003f04000 */
        /* <DEDUP_REMOVED lines=22> */
[----:B------:R-:W-:-:S04]  /*0430*/  FFMA R3, R0, 0.85000002384185791016, RZ ;  /* 0x3f59999a00037823 */ /* 0x000fc800000000ff */
[----:B------:R-:W-:-:S04]  /*0440*/  FFMA R3, R0, 0.85000002384185791016, R3 ;  /* 0x3f59999a00037823 */ /* 0x000fc80000000003 */
[----:B------:R-:W-:-:S04]  /*0450*/  FFMA R3, R0, 0.85000002384185791016, R3 ;  /* 0x3f59999a00037823 */ /* 0x000fc80000000003 */
[----:B------:R-:W-:-:S04]  /*0460*/  FFMA R3, R0, 0.85000002384185791016, R3 ;  /* 0x3f59999a00037823 */ /* 0x000fc80000000003 */
[----:B------:R-:W-:Y:S01]  /*0470*/  FMUL R7, R3, 0.25 ;  /* 0x3e80000003077820 */ /* 0x000fe20000400000 */
[----:B------:R-:W-:Y:S06]  /*0480*/  BRA `(.L_x_19) ;  /* 0x0000000000e87947 */ /* 0x000fec0003800000 */
.L_x_20:
[----:B------:R-:W-:-:S13]  /*0490*/  FSETP.GEU.AND P0, PT, R0, -R3, PT ;  /* 0x800000030000720b */ /* 0x000fda0003f0e000 */
[----:B------:R-:W-:Y:S05]  /*04a0*/  @P0 BRA `(.L_x_21) ;  /* 0x00000000006c0947 */ /* 0x000fea0003800000 */
        /* <DEDUP_REMOVED lines=21> */
[----:B------:R-:W-:-:S04]  /*0600*/  FFMA R3, R0, -1.25, RZ ;  /* 0xbfa0000000037823 */ /* 0x000fc800000000ff */
[----:B------:R-:W-:-:S04]  /*0610*/  FFMA R3, R0, -1.25, R3 ;  /* 0xbfa0000000037823 */ /* 0x000fc80000000003 */
[----:B------:R-:W-:-:S04]  /*0620*/  FFMA R3, R0, -1.25, R3 ;  /* 0xbfa0000000037823 */ /* 0x000fc80000000003 */
[----:B------:R-:W-:-:S04]  /*0630*/  FFMA R3, R0, -1.25, R3 ;  /* 0xbfa0000000037823 */ /* 0x000fc80000000003 */
[----:B------:R-:W-:Y:S01]  /*0640*/  FMUL R7, R3, 0.25 ;  /* 0x3e80000003077820 */ /* 0x000fe20000400000 */
[----:B------:R-:W-:Y:S06]  /*0650*/  BRA `(.L_x_19) ;  /* 0x0000000000747947 */ /* 0x000fec0003800000 */
.L_x_21:
[----:B------:R-:W-:Y:S01]  /*0660*/  FSETP.GEU.AND P0, PT, R0, -R7, PT ;  /* 0x800000070000720b */ /* 0x000fe20003f0e000 */
[----:B------:R-:W-:-:S12]  /*0670*/  HFMA2 R7, -RZ, RZ, 0, 0 ;  /* 0x00000000ff077431 */ /* 0x000fd800000001ff */
        /* <DEDUP_REMOVED lines=22> */
[----:B------:R-:W-:-:S04]  /*07e0*/  FFMA R3, R0, -0.85000002384185791016, RZ ;  /* 0xbf59999a00037823 */ /* 0x000fc800000000ff */
[----:B------:R-:W-:-:S04]  /*07f0*/  FFMA R3, R0, -0.85000002384185791016, R3 ;  /* 0xbf59999a00037823 */ /* 0x000fc80000000003 */
[----:B------:R-:W-:-:S04]  /*0800*/  FFMA R3, R0, -0.85000002384185791016, R3 ;  /* 0xbf59999a00037823 */ /* 0x000fc80000000003 */
[----:B------:R-:W-:-:S04]  /*0810*/  FFMA R3, R0, -0.85000002384185791016, R3 ;  /* 0xbf59999a00037823 */ /* 0x000fc80000000003 */
[----:B------:R-:W-:-:S07]  /*0820*/  FMUL R7, R3, 0.25 ;  /* 0x3e80000003077820 */ /* 0x000fce0000400000 */
.L_x_19:
[----:B------:R-:W-:Y:S05]  /*0830*/  BSYNC.RECONVERGENT B0 ;  /* 0x0000000000007941 */ /* 0x000fea0003800200 */
.L_x_17:
[----:B------:R-:W0:Y:S02]  /*0840*/  LDC.64 R4, c[0x0][0x388] ;  /* 0x0000e200ff047b82 */ /* 0x000e240000000a00 */
[----:B0-----:R-:W-:-:S05]  /*0850*/  IMAD.WIDE R2, R2, 0x4, R4 ;  /* 0x0000000402027825 */ /* 0x001fca00078e0204 */
[----:B------:R-:W-:Y:S01]  /*0860*/  STG.E desc[UR4][R2.64], R7 ;  /* 0x0000000702007986 */ /* 0x000fe2000c101904 */
[----:B------:R-:W-:Y:S05]  /*0870*/  EXIT ;  /* 0x000000000000794d */ /* 0x000fea0003800000 */
.L_x_22:
        /* <DEDUP_REMOVED lines=16> */
.L_x_24:


//--------------------- .nv.shared.reserved.0     --------------------------
	.section	.nv.shared.reserved.0,"aw",@nobits
	.weak		__nv_reservedSMEM_offset_0_alias
	.size		__nv_reservedSMEM_offset_0_alias, 0, 64
	.other		__nv_reservedSMEM_offset_0_alias,@"STO_CUDA_RESERVED_SHARED STV_DEFAULT"
__nv_reservedSMEM_offset_0_alias:
	.zero		0
	.zero		64


//--------------------- .nv.constant0._ZN3ch836threshold_predicated_fallback_kernelEPKfPffii --------------------------
	.section	.nv.constant0._ZN3ch836threshold_predicated_fallback_kernelEPKfPffii,"a",@progbits
	.sectionflags	@""
	.align	4
.nv.constant0._ZN3ch836threshold_predicated_fallback_kernelEPKfPffii:
	.zero		924


//--------------------- .nv.constant0._ZN3ch822threshold_naive_kernelEPKfPffi --------------------------
	.section	.nv.constant0._ZN3ch822threshold_naive_kernelEPKfPffi,"a",@progbits
	.sectionflags	@""
	.align	4
.nv.constant0._ZN3ch822threshold_naive_kernelEPKfPffi:
	.zero		920


//--------------------- SYMBOLS --------------------------

	.type		.nv.reservedSmem.offset0,@object
	.size		.nv.reservedSmem.offset0,0x4
